	.headerflags	@"EF_CUDA_TEXMODE_UNIFIED EF_CUDA_64BIT_ADDRESS EF_CUDA_ACCELERATORS EF_CUDA_SM90 EF_CUDA_VIRTUAL_SM(EF_CUDA_SM90)"
	.elftype	@"ET_EXEC"


//--------------------- .nv.info                  --------------------------
	.section	.nv.info,"",@"SHT_CUDA_INFO"
	.align	4


	//----- nvinfo : EIATTR_REGCOUNT
	.align		4
        /*0000*/ 	.byte	0x04, 0x2f
        /*0002*/ 	.short	(.L_1 - .L_0)
	.align		4
.L_0:
        /*0004*/ 	.word	index@(triton_per_fused__softmax_4)
        /*0008*/ 	.word	0x00000012


	//----- nvinfo : EIATTR_MIN_STACK_SIZE
	.align		4
.L_1:
        /*000c*/ 	.byte	0x04, 0x12
        /*000e*/ 	.short	(.L_3 - .L_2)
	.align		4
.L_2:
        /*0010*/ 	.word	index@(triton_per_fused__softmax_4)
        /*0014*/ 	.word	0x00000000


	//----- nvinfo : EIATTR_FRAME_SIZE
	.align		4
.L_3:
        /*0018*/ 	.byte	0x04, 0x11
        /*001a*/ 	.short	(.L_5 - .L_4)
	.align		4
.L_4:
        /*001c*/ 	.word	index@(triton_per_fused__softmax_4)
        /*0020*/ 	.word	0x00000000


	//----- nvinfo : EIATTR_MIN_STACK_SIZE
	.align		4
.L_5:
        /*0024*/ 	.byte	0x04, 0x12
        /*0026*/ 	.short	(.L_7 - .L_6)
	.align		4
.L_6:
        /*0028*/ 	.word	index@(triton_per_fused__softmax_4)
        /*002c*/ 	.word	0x00000000
.L_7:


//--------------------- .nv.info.triton_per_fused__softmax_4 --------------------------
	.section	.nv.info.triton_per_fused__softmax_4,"",@"SHT_CUDA_INFO"
	.sectionflags	@""
	.align	4


	//----- nvinfo : EIATTR_CUDA_API_VERSION
	.align		4
        /*0000*/ 	.byte	0x04, 0x37
        /*0002*/ 	.short	(.L_9 - .L_8)
.L_8:
        /*0004*/ 	.word	0x0000007c


	//----- nvinfo : EIATTR_KPARAM_INFO
	.align		4
.L_9:
        /*0008*/ 	.byte	0x04, 0x17
        /*000a*/ 	.short	(.L_11 - .L_10)
.L_10:
        /*000c*/ 	.word	0x00000000
        /*0010*/ 	.short	0x0002
        /*0012*/ 	.short	0x000c
        /*0014*/ 	.byte	0x00, 0xf0, 0x11, 0x00


	//----- nvinfo : EIATTR_KPARAM_INFO
	.align		4
.L_11:
        /*0018*/ 	.byte	0x04, 0x17
        /*001a*/ 	.short	(.L_13 - .L_12)
.L_12:
        /*001c*/ 	.word	0x00000000
        /*0020*/ 	.short	0x0001
        /*0022*/ 	.short	0x0008
        /*0024*/ 	.byte	0x00, 0xf0, 0x11, 0x00


	//----- nvinfo : EIATTR_KPARAM_INFO
	.align		4
.L_13:
        /*0028*/ 	.byte	0x04, 0x17
        /*002a*/ 	.short	(.L_15 - .L_14)
.L_14:
        /*002c*/ 	.word	0x00000000
        /*0030*/ 	.short	0x0000
        /*0032*/ 	.short	0x0000
        /*0034*/ 	.byte	0x00, 0xf4, 0x21, 0x00


	//----- nvinfo : EIATTR_SPARSE_MMA_MASK
	.align		4
.L_15:
        /*0038*/ 	.byte	0x03, 0x50
        /*003a*/ 	.short	0x0000


	//----- nvinfo : EIATTR_MAXREG_COUNT
	.align		4
        /*003c*/ 	.byte	0x03, 0x1b
        /*003e*/ 	.short	0x00ff


	//----- nvinfo : EIATTR_COOP_GROUP_MASK_REGIDS
	.align		4
        /*0040*/ 	.byte	0x04, 0x29
        /*0042*/ 	.short	(.L_17 - .L_16)


	//   ....[0]....
.L_16:
        /*0044*/ 	.word	0xffffffff


	//   ....[1]....
        /*0048*/ 	.word	0xffffffff


	//   ....[2]....
        /*004c*/ 	.word	0xffffffff


	//   ....[3]....
        /*0050*/ 	.word	0xffffffff


	//----- nvinfo : EIATTR_COOP_GROUP_INSTR_OFFSETS
	.align		4
.L_17:
        /*0054*/ 	.byte	0x04, 0x28
        /*0056*/ 	.short	(.L_19 - .L_18)


	//   ....[0]....
.L_18:
        /*0058*/ 	.word	0x00000260


	//   ....[1]....
        /*005c*/ 	.word	0x000002a0


	//   ....[2]....
        /*0060*/ 	.word	0x00000490


	//   ....[3]....
        /*0064*/ 	.word	0x000004b0


	//----- nvinfo : EIATTR_EXIT_INSTR_OFFSETS
	.align		4
.L_19:
        /*0068*/ 	.byte	0x04, 0x1c
        /*006a*/ 	.short	(.L_21 - .L_20)


	//   ....[0]....
.L_20:
        /*006c*/ 	.word	0x000005e0


	//   ....[1]....
        /*0070*/ 	.word	0x00000600


	//----- nvinfo : EIATTR_REQNTID
	.align		4
.L_21:
        /*0074*/ 	.byte	0x04, 0x10
        /*0076*/ 	.short	(.L_23 - .L_22)
.L_22:
        /*0078*/ 	.word	0x00000080
        /*007c*/ 	.word	0x00000001
        /*0080*/ 	.word	0x00000001


	//----- nvinfo : EIATTR_CRS_STACK_SIZE
	.align		4
.L_23:
        /*0084*/ 	.byte	0x04, 0x1e
        /*0086*/ 	.short	(.L_25 - .L_24)
.L_24:
        /*0088*/ 	.word	0x00000000


	//----- nvinfo : EIATTR_CBANK_PARAM_SIZE
	.align		4
.L_25:
        /*008c*/ 	.byte	0x03, 0x19
        /*008e*/ 	.short	0x0010


	//----- nvinfo : EIATTR_PARAM_CBANK
	.align		4
        /*0090*/ 	.byte	0x04, 0x0a
        /*0092*/ 	.short	(.L_27 - .L_26)
	.align		4
.L_26:
        /*0094*/ 	.word	index@(.nv.constant0.triton_per_fused__softmax_4)
        /*0098*/ 	.short	0x0210
        /*009a*/ 	.short	0x0010


	//----- nvinfo : EIATTR_SW_WAR
	.align		4
.L_27:
        /*009c*/ 	.byte	0x04, 0x36
        /*009e*/ 	.short	(.L_29 - .L_28)
.L_28:
        /*00a0*/ 	.word	0x00000008
.L_29:


//--------------------- .nv.callgraph             --------------------------
	.section	.nv.callgraph,"",@"SHT_CUDA_CALLGRAPH"
	.align	4
	.sectionentsize	8
	.align		4
        /*0000*/ 	.word	0x00000000
	.align		4
        /*0004*/ 	.word	0xffffffff
	.align		4
        /*0008*/ 	.word	0x00000000
	.align		4
        /*000c*/ 	.word	0xfffffffe
	.align		4
        /*0010*/ 	.word	0x00000000
	.align		4
        /*0014*/ 	.word	0xfffffffd
	.align		4
        /*0018*/ 	.word	0x00000000
	.align		4
        /*001c*/ 	.word	0xfffffffc


//--------------------- .text.triton_per_fused__softmax_4 --------------------------
	.section	.text.triton_per_fused__softmax_4,"ax",@progbits
	.align	128
        .global         triton_per_fused__softmax_4
        .type           triton_per_fused__softmax_4,@function
        .size           triton_per_fused__softmax_4,(.L_x_3 - triton_per_fused__softmax_4)
        .other          triton_per_fused__softmax_4,@"STO_CUDA_ENTRY STV_DEFAULT"
triton_per_fused__softmax_4:
.text.triton_per_fused__softmax_4:
[----:B------:R-:W0:Y:S02]  /*0000*/  LDC R1, c[0x0][0x28] ;  /* 0x00000a00ff017b82 */ /* 0x000e240000000800 */
[----:B------:R-:W1:Y:S01]  /*0010*/  S2R R4, SR_TID.X ;  /* 0x0000000000047919 */ /* 0x000e620000002100 */
[----:B------:R-:W2:Y:S01]  /*0020*/  S2UR UR4, SR_CTAID.X ;  /* 0x00000000000479c3 */ /* 0x000ea20000002500 */
[----:B------:R-:W-:Y:S01]  /*0030*/  BSSY B0, `(.L_x_0) ;  /* 0x0000010000007945 */ /* 0x000fe20003800000 */
[----:B------:R-:W-:-:S06]  /*0040*/  CS2R R6, SRZ ;  /* 0x0000000000067805 */ /* 0x000fcc000001ff00 */
[----:B------:R-:W3:Y:S01]  /*0050*/  LDC.64 R2, c[0x0][0x210] ;  /* 0x00008400ff027b82 */ /* 0x000ee20000000a00 */
[----:B--2---:R-:W-:Y:S01]  /*0060*/  USHF.L.U32 UR4, UR4, 0x5, URZ ;  /* 0x0000000504047899 */ /* 0x004fe2000800063f */
[----:B-1----:R-:W-:Y:S01]  /*0070*/  SHF.R.U32.HI R0, RZ, 0x2, R4 ;  /* 0x00000002ff007819 */ /* 0x002fe20000011604 */
[----:B------:R-:W-:-:S03]  /*0080*/  IMAD.SHL.U32 R4, R4, 0x4, RZ ;  /* 0x0000000404047824 */ /* 0x000fc600078e00ff */
[----:B------:R-:W-:Y:S02]  /*0090*/  SGXT.U32 R0, R0, 0x5 ;  /* 0x000000050000781a */ /* 0x000fe40000000000 */
[----:B------:R-:W-:Y:S02]  /*00a0*/  LOP3.LUT R5, R4, 0xc, RZ, 0xc0, !PT ;  /* 0x0000000c04057812 */ /* 0x000fe400078ec0ff */
[----:B------:R-:W-:Y:S01]  /*00b0*/  LOP3.LUT R0, R0, UR4, RZ, 0xfc, !PT ;  /* 0x0000000400007c12 */ /* 0x000fe2000f8efcff */
[----:B------:R-:W-:-:S03]  /*00c0*/  ULDC.64 UR4, c[0x0][0x208] ;  /* 0x0000820000047ab9 */ /* 0x000fc60000000a00 */
[C---:B------:R-:W-:Y:S02]  /*00d0*/  ISETP.GE.AND P0, PT, R0.reuse, 0x100, PT ;  /* 0x000001000000780c */ /* 0x040fe40003f06270 */
[----:B------:R-:W-:-:S05]  /*00e0*/  LEA R5, R0, R5, 0x4 ;  /* 0x0000000500057211 */ /* 0x000fca00078e20ff */
[----:B---3--:R-:W-:Y:S01]  /*00f0*/  IMAD.WIDE R2, R5, 0x4, R2 ;  /* 0x0000000405027825 */ /* 0x008fe200078e0202 */
[----:B------:R-:W-:-:S05]  /*0100*/  CS2R R4, SRZ ;  /* 0x0000000000047805 */ /* 0x000fca000001ff00 */
[----:B------:R-:W-:Y:S05]  /*0110*/  @P0 BRA `(.L_x_1) ;  /* 0x0000000000040947 */ /* 0x000fea0003800000 */
[----:B------:R1:W5:Y:S02]  /*0120*/  LDG.E.128 R4, desc[UR4][R2.64] ;  /* 0x0000000402047981 */ /* 0x000364000c1e1d00 */
.L_x_1:
[----:B------:R-:W-:Y:S05]  /*0130*/  BSYNC B0 ;  /* 0x0000000000007941 */ /* 0x000fea0003800000 */
.L_x_0:
[----:B-----5:R-:W-:Y:S02]  /*0140*/  SEL R5, R5, RZ, !P0 ;  /* 0x000000ff05057207 */ /* 0x020fe40004000000 */
[----:B------:R-:W-:Y:S02]  /*0150*/  SEL R4, R4, RZ, !P0 ;  /* 0x000000ff04047207 */ /* 0x000fe40004000000 */
[----:B------:R-:W-:Y:S02]  /*0160*/  FSEL R9, R5, -INF , !P0 ;  /* 0xff80000005097808 */ /* 0x000fe40004000000 */
[----:B------:R-:W-:Y:S02]  /*0170*/  FSEL R0, R4, -INF , !P0 ;  /* 0xff80000004007808 */ /* 0x000fe40004000000 */
[----:B------:R-:W-:Y:S02]  /*0180*/  SEL R6, R6, RZ, !P0 ;  /* 0x000000ff06067207 */ /* 0x000fe40004000000 */
[----:B------:R-:W-:-:S02]  /*0190*/  FSETP.GT.AND P1, PT, R0, R9, PT ;  /* 0x000000090000720b */ /* 0x000fc40003f24000 */
[----:B------:R-:W-:Y:S02]  /*01a0*/  FSETP.NAN.AND P2, PT, R0, R0, PT ;  /* 0x000000000000720b */ /* 0x000fe40003f48000 */
[----:B------:R-:W-:Y:S02]  /*01b0*/  FSEL R11, R6, -INF , !P0 ;  /* 0xff800000060b7808 */ /* 0x000fe40004000000 */
[----:B------:R-:W-:-:S07]  /*01c0*/  SEL R7, R7, RZ, !P0 ;  /* 0x000000ff07077207 */ /* 0x000fce0004000000 */
[----:B------:R-:W-:Y:S02]  /*01d0*/  @!P1 FSEL R0, R0, R9, P2 ;  /* 0x0000000900009208 */ /* 0x000fe40001000000 */
[----:B------:R-:W-:Y:S02]  /*01e0*/  FSEL R9, R7, -INF , !P0 ;  /* 0xff80000007097808 */ /* 0x000fe40004000000 */
[C---:B------:R-:W-:Y:S02]  /*01f0*/  FSETP.GT.AND P1, PT, R0.reuse, R11, PT ;  /* 0x0000000b0000720b */ /* 0x040fe40003f24000 */
[----:B------:R-:W-:-:S11]  /*0200*/  FSETP.NAN.AND P2, PT, R0, R0, PT ;  /* 0x000000000000720b */ /* 0x000fd60003f48000 */
[----:B------:R-:W-:-:S04]  /*0210*/  @!P1 FSEL R0, R0, R11, P2 ;  /* 0x0000000b00009208 */ /* 0x000fc80001000000 */
[C---:B------:R-:W-:Y:S02]  /*0220*/  FSETP.GT.AND P1, PT, R0.reuse, R9, PT ;  /* 0x000000090000720b */ /* 0x040fe40003f24000 */
[----:B------:R-:W-:-:S11]  /*0230*/  FSETP.NAN.AND P2, PT, R0, R0, PT ;  /* 0x000000000000720b */ /* 0x000fd60003f48000 */
[----:B------:R-:W-:-:S04]  /*0240*/  @!P1 FSEL R0, R0, R9, P2 ;  /* 0x0000000900009208 */ /* 0x000fc80001000000 */
[C---:B------:R-:W-:Y:S01]  /*0250*/  FSETP.NAN.AND P2, PT, R0.reuse, R0, PT ;  /* 0x000000000000720b */ /* 0x040fe20003f48000 */
[----:B------:R-:W2:Y:S02]  /*0260*/  SHFL.BFLY PT, R9, R0, 0x2, 0x1f ;  /* 0x0c401f0000097f89 */ /* 0x000ea400000e0000 */
[----:B--2---:R-:W-:-:S13]  /*0270*/  FSETP.GT.AND P1, PT, R0, R9, PT ;  /* 0x000000090000720b */ /* 0x004fda0003f24000 */
[----:B------:R-:W-:-:S04]  /*0280*/  @!P1 FSEL R0, R0, R9, P2 ;  /* 0x0000000900009208 */ /* 0x000fc80001000000 */
[C---:B------:R-:W-:Y:S01]  /*0290*/  FSETP.NAN.AND P2, PT, R0.reuse, R0, PT ;  /* 0x000000000000720b */ /* 0x040fe20003f48000 */
[----:B------:R-:W2:Y:S02]  /*02a0*/  SHFL.BFLY PT, R9, R0, 0x1, 0x1f ;  /* 0x0c201f0000097f89 */ /* 0x000ea400000e0000 */
[----:B--2---:R-:W-:-:S13]  /*02b0*/  FSETP.GT.AND P1, PT, R0, R9, PT ;  /* 0x000000090000720b */ /* 0x004fda0003f24000 */
[----:B------:R-:W-:-:S05]  /*02c0*/  @!P1 FSEL R0, R0, R9, P2 ;  /* 0x0000000900009208 */ /* 0x000fca0001000000 */
[--C-:B------:R-:W-:Y:S01]  /*02d0*/  FADD R4, R4, -R0.reuse ;  /* 0x8000000004047221 */ /* 0x100fe20000000000 */
[--C-:B------:R-:W-:Y:S01]  /*02e0*/  FADD R5, R5, -R0.reuse ;  /* 0x8000000005057221 */ /* 0x100fe20000000000 */
[--C-:B------:R-:W-:Y:S01]  /*02f0*/  FADD R6, R6, -R0.reuse ;  /* 0x8000000006067221 */ /* 0x100fe20000000000 */
[----:B------:R-:W-:Y:S01]  /*0300*/  FADD R7, R7, -R0 ;  /* 0x8000000007077221 */ /* 0x000fe20000000000 */
[----:B------:R-:W-:Y:S01]  /*0310*/  FMUL R4, R4, 1.4426950216293334961 ;  /* 0x3fb8aa3b04047820 */ /* 0x000fe20000400000 */
[----:B------:R-:W-:Y:S01]  /*0320*/  FMUL R5, R5, 1.4426950216293334961 ;  /* 0x3fb8aa3b05057820 */ /* 0x000fe20000400000 */
[----:B------:R-:W-:Y:S01]  /*0330*/  FMUL R6, R6, 1.4426950216293334961 ;  /* 0x3fb8aa3b06067820 */ /* 0x000fe20000400000 */
[----:B------:R-:W-:Y:S02]  /*0340*/  FMUL R9, R7, 1.4426950216293334961 ;  /* 0x3fb8aa3b07097820 */ /* 0x000fe40000400000 */
[----:B------:R-:W-:Y:S02]  /*0350*/  FSETP.GEU.AND P1, PT, R4, -126, PT ;  /* 0xc2fc00000400780b */ /* 0x000fe40003f2e000 */
[----:B------:R-:W-:-:S02]  /*0360*/  FSETP.GEU.AND P2, PT, R5, -126, PT ;  /* 0xc2fc00000500780b */ /* 0x000fc40003f4e000 */
[----:B------:R-:W-:Y:S02]  /*0370*/  FSETP.GEU.AND P3, PT, R6, -126, PT ;  /* 0xc2fc00000600780b */ /* 0x000fe40003f6e000 */
[----:B------:R-:W-:-:S07]  /*0380*/  FSETP.GEU.AND P4, PT, R9, -126, PT ;  /* 0xc2fc00000900780b */ /* 0x000fce0003f8e000 */
[----:B------:R-:W-:Y:S02]  /*0390*/  @!P1 FMUL R4, R4, 0.5 ;  /* 0x3f00000004049820 */ /* 0x000fe40000400000 */
[----:B------:R-:W-:Y:S02]  /*03a0*/  @!P2 FMUL R5, R5, 0.5 ;  /* 0x3f0000000505a820 */ /* 0x000fe40000400000 */
[----:B------:R-:W2:Y:S01]  /*03b0*/  MUFU.EX2 R0, R4 ;  /* 0x0000000400007308 */ /* 0x000ea20000000800 */
[----:B------:R-:W-:Y:S01]  /*03c0*/  @!P3 FMUL R6, R6, 0.5 ;  /* 0x3f0000000606b820 */ /* 0x000fe20000400000 */
[----:B------:R-:W-:-:S06]  /*03d0*/  @!P4 FMUL R9, R9, 0.5 ;  /* 0x3f0000000909c820 */ /* 0x000fcc0000400000 */
[----:B------:R-:W3:Y:S01]  /*03e0*/  MUFU.EX2 R7, R5 ;  /* 0x0000000500077308 */ /* 0x000ee20000000800 */
[----:B--2---:R-:W-:-:S07]  /*03f0*/  @!P1 FMUL R0, R0, R0 ;  /* 0x0000000000009220 */ /* 0x004fce0000400000 */
[----:B------:R-:W2:Y:S01]  /*0400*/  MUFU.EX2 R8, R6 ;  /* 0x0000000600087308 */ /* 0x000ea20000000800 */
[----:B---3--:R-:W-:-:S07]  /*0410*/  @!P2 FMUL R7, R7, R7 ;  /* 0x000000070707a220 */ /* 0x008fce0000400000 */
[----:B------:R-:W3:Y:S01]  /*0420*/  MUFU.EX2 R10, R9 ;  /* 0x00000009000a7308 */ /* 0x000ee20000000800 */
[----:B------:R-:W-:Y:S01]  /*0430*/  FADD R11, R0, R7 ;  /* 0x00000007000b7221 */ /* 0x000fe20000000000 */
[----:B--2---:R-:W-:-:S04]  /*0440*/  @!P3 FMUL R8, R8, R8 ;  /* 0x000000080808b220 */ /* 0x004fc80000400000 */
[----:B------:R-:W-:Y:S01]  /*0450*/  FADD R11, R8, R11 ;  /* 0x0000000b080b7221 */ /* 0x000fe20000000000 */
[----:B---3--:R-:W-:-:S04]  /*0460*/  @!P4 FMUL R10, R10, R10 ;  /* 0x0000000a0a0ac220 */ /* 0x008fc80000400000 */
[----:B------:R-:W-:-:S05]  /*0470*/  FADD R11, R10, R11 ;  /* 0x0000000b0a0b7221 */ /* 0x000fca0000000000 */
[----:B------:R-:W-:-:S05]  /*0480*/  FSEL R11, R11, RZ, !P0 ;  /* 0x000000ff0b0b7208 */ /* 0x000fca0004000000 */
[----:B------:R-:W2:Y:S02]  /*0490*/  SHFL.BFLY PT, R4, R11, 0x2, 0x1f ;  /* 0x0c401f000b047f89 */ /* 0x000ea400000e0000 */
[----:B--2---:R-:W-:-:S05]  /*04a0*/  FADD R4, R11, R4 ;  /* 0x000000040b047221 */ /* 0x004fca0000000000 */
[----:B------:R-:W2:Y:S02]  /*04b0*/  SHFL.BFLY PT, R5, R4, 0x1, 0x1f ;  /* 0x0c201f0004057f89 */ /* 0x000ea400000e0000 */
[----:B--2---:R-:W-:-:S05]  /*04c0*/  FADD R5, R4, R5 ;  /* 0x0000000504057221 */ /* 0x004fca0000000000 */
[C---:B------:R-:W-:Y:S02]  /*04d0*/  FSETP.GT.AND P1, PT, |R5|.reuse, 8.50705917302346158658e+37, PT ;  /* 0x7e8000000500780b */ /* 0x040fe40003f24200 */
[----:B------:R-:W-:-:S11]  /*04e0*/  FSETP.GEU.AND P2, PT, |R5|, 1.175494350822287508e-38, PT ;  /* 0x008000000500780b */ /* 0x000fd60003f4e200 */
[----:B------:R-:W-:Y:S01]  /*04f0*/  @P1 FMUL R5, R5, 0.25 ;  /* 0x3e80000005051820 */ /* 0x000fe20000400000 */
[----:B------:R-:W-:Y:S01]  /*0500*/  @P1 FMUL R0, R0, 0.25 ;  /* 0x3e80000000001820 */ /* 0x000fe20000400000 */
[----:B------:R-:W-:Y:S01]  /*0510*/  @P1 FMUL R7, R7, 0.25 ;  /* 0x3e80000007071820 */ /* 0x000fe20000400000 */
[----:B------:R-:W-:Y:S01]  /*0520*/  @P1 FMUL R8, R8, 0.25 ;  /* 0x3e80000008081820 */ /* 0x000fe20000400000 */
[----:B------:R-:W-:Y:S01]  /*0530*/  @!P2 FMUL R5, R5, 16777216 ;  /* 0x4b8000000505a820 */ /* 0x000fe20000400000 */
[----:B------:R-:W-:Y:S01]  /*0540*/  @P1 FMUL R10, R10, 0.25 ;  /* 0x3e8000000a0a1820 */ /* 0x000fe20000400000 */
[----:B------:R-:W-:Y:S01]  /*0550*/  @!P2 FMUL R0, R0, 16777216 ;  /* 0x4b8000000000a820 */ /* 0x000fe20000400000 */
[----:B------:R-:W-:Y:S01]  /*0560*/  @!P2 FMUL R7, R7, 16777216 ;  /* 0x4b8000000707a820 */ /* 0x000fe20000400000 */
[----:B------:R-:W-:Y:S01]  /*0570*/  @!P2 FMUL R8, R8, 16777216 ;  /* 0x4b8000000808a820 */ /* 0x000fe20000400000 */
[----:B------:R-:W-:Y:S01]  /*0580*/  @!P2 FMUL R10, R10, 16777216 ;  /* 0x4b8000000a0aa820 */ /* 0x000fe20000400000 */
[----:B------:R-:W2:Y:S02]  /*0590*/  MUFU.RCP R5, R5 ;  /* 0x0000000500057308 */ /* 0x000ea40000001000 */
[C---:B--2---:R-:W-:Y:S01]  /*05a0*/  FMUL R12, R5.reuse, R0 ;  /* 0x00000000050c7220 */ /* 0x044fe20000400000 */
[C---:B------:R-:W-:Y:S01]  /*05b0*/  FMUL R13, R5.reuse, R7 ;  /* 0x00000007050d7220 */ /* 0x040fe20000400000 */
[C---:B------:R-:W-:Y:S01]  /*05c0*/  FMUL R14, R5.reuse, R8 ;  /* 0x00000008050e7220 */ /* 0x040fe20000400000 */
[----:B------:R-:W-:Y:S01]  /*05d0*/  FMUL R15, R5, R10 ;  /* 0x0000000a050f7220 */ /* 0x000fe20000400000 */
[----:B------:R-:W-:Y:S06]  /*05e0*/  @P0 EXIT ;  /* 0x000000000000094d */ /* 0x000fec0003800000 */
[----:B------:R-:W-:Y:S01]  /*05f0*/  STG.E.128 desc[UR4][R2.64], R12 ;  /* 0x0000000c02007986 */ /* 0x000fe2000c101d04 */
[----:B------:R-:W-:Y:S05]  /*0600*/  EXIT ;  /* 0x000000000000794d */ /* 0x000fea0003800000 */
.L_x_2:
[----:B------:R-:W-:-:S00]  /*0610*/  BRA `(.L_x_2) ;  /* 0xfffffffc00fc7947 */ /* 0x000fc0000383ffff */
[----:B------:R-:W-:-:S00]  /*0620*/  NOP ;  /* 0x0000000000007918 */ /* 0x000fc00000000000 */
        /* <DEDUP_REMOVED lines=13> */
.L_x_3:


//--------------------- .nv.constant0.triton_per_fused__softmax_4 --------------------------
	.section	.nv.constant0.triton_per_fused__softmax_4,"a",@progbits
	.sectionflags	@""
	.align	4
.nv.constant0.triton_per_fused__softmax_4:
	.zero		544
